	.headerflags	@"EF_CUDA_TEXMODE_UNIFIED EF_CUDA_64BIT_ADDRESS EF_CUDA_ACCELERATORS EF_CUDA_SM90 EF_CUDA_VIRTUAL_SM(EF_CUDA_SM90)"
	.elftype	@"ET_EXEC"


//--------------------- .nv.info                  --------------------------
	.section	.nv.info,"",@"SHT_CUDA_INFO"
	.align	4


	//----- nvinfo : EIATTR_REGCOUNT
	.align		4
        /*0000*/ 	.byte	0x04, 0x2f
        /*0002*/ 	.short	(.L_1 - .L_0)
	.align		4
.L_0:
        /*0004*/ 	.word	index@(triton_poi_fused_clone_2)
        /*0008*/ 	.word	0x00000012


	//----- nvinfo : EIATTR_MIN_STACK_SIZE
	.align		4
.L_1:
        /*000c*/ 	.byte	0x04, 0x12
        /*000e*/ 	.short	(.L_3 - .L_2)
	.align		4
.L_2:
        /*0010*/ 	.word	index@(triton_poi_fused_clone_2)
        /*0014*/ 	.word	0x00000000


	//----- nvinfo : EIATTR_FRAME_SIZE
	.align		4
.L_3:
        /*0018*/ 	.byte	0x04, 0x11
        /*001a*/ 	.short	(.L_5 - .L_4)
	.align		4
.L_4:
        /*001c*/ 	.word	index@(triton_poi_fused_clone_2)
        /*0020*/ 	.word	0x00000000


	//----- nvinfo : EIATTR_MIN_STACK_SIZE
	.align		4
.L_5:
        /*0024*/ 	.byte	0x04, 0x12
        /*0026*/ 	.short	(.L_7 - .L_6)
	.align		4
.L_6:
        /*0028*/ 	.word	index@(triton_poi_fused_clone_2)
        /*002c*/ 	.word	0x00000000
.L_7:


//--------------------- .nv.info.triton_poi_fused_clone_2 --------------------------
	.section	.nv.info.triton_poi_fused_clone_2,"",@"SHT_CUDA_INFO"
	.sectionflags	@""
	.align	4


	//----- nvinfo : EIATTR_CUDA_API_VERSION
	.align		4
        /*0000*/ 	.byte	0x04, 0x37
        /*0002*/ 	.short	(.L_9 - .L_8)
.L_8:
        /*0004*/ 	.word	0x0000007c


	//----- nvinfo : EIATTR_KPARAM_INFO
	.align		4
.L_9:
        /*0008*/ 	.byte	0x04, 0x17
        /*000a*/ 	.short	(.L_11 - .L_10)
.L_10:
        /*000c*/ 	.word	0x00000000
        /*0010*/ 	.short	0x0004
        /*0012*/ 	.short	0x001c
        /*0014*/ 	.byte	0x00, 0xf0, 0x11, 0x00


	//----- nvinfo : EIATTR_KPARAM_INFO
	.align		4
.L_11:
        /*0018*/ 	.byte	0x04, 0x17
        /*001a*/ 	.short	(.L_13 - .L_12)
.L_12:
        /*001c*/ 	.word	0x00000000
        /*0020*/ 	.short	0x0003
        /*0022*/ 	.short	0x0018
        /*0024*/ 	.byte	0x00, 0xf0, 0x11, 0x00


	//----- nvinfo : EIATTR_KPARAM_INFO
	.align		4
.L_13:
        /*0028*/ 	.byte	0x04, 0x17
        /*002a*/ 	.short	(.L_15 - .L_14)
.L_14:
        /*002c*/ 	.word	0x00000000
        /*0030*/ 	.short	0x0002
        /*0032*/ 	.short	0x0010
        /*0034*/ 	.byte	0x00, 0xf4, 0x21, 0x00


	//----- nvinfo : EIATTR_KPARAM_INFO
	.align		4
.L_15:
        /*0038*/ 	.byte	0x04, 0x17
        /*003a*/ 	.short	(.L_17 - .L_16)
.L_16:
        /*003c*/ 	.word	0x00000000
        /*0040*/ 	.short	0x0001
        /*0042*/ 	.short	0x0008
        /*0044*/ 	.byte	0x00, 0xf4, 0x21, 0x00


	//----- nvinfo : EIATTR_KPARAM_INFO
	.align		4
.L_17:
        /*0048*/ 	.byte	0x04, 0x17
        /*004a*/ 	.short	(.L_19 - .L_18)
.L_18:
        /*004c*/ 	.word	0x00000000
        /*0050*/ 	.short	0x0000
        /*0052*/ 	.short	0x0000
        /*0054*/ 	.byte	0x00, 0xf4, 0x21, 0x00


	//----- nvinfo : EIATTR_SPARSE_MMA_MASK
	.align		4
.L_19:
        /*0058*/ 	.byte	0x03, 0x50
        /*005a*/ 	.short	0x0000


	//----- nvinfo : EIATTR_MAXREG_COUNT
	.align		4
        /*005c*/ 	.byte	0x03, 0x1b
        /*005e*/ 	.short	0x00ff


	//----- nvinfo : EIATTR_EXIT_INSTR_OFFSETS
	.align		4
        /*0060*/ 	.byte	0x04, 0x1c
        /*0062*/ 	.short	(.L_21 - .L_20)


	//   ....[0]....
.L_20:
        /*0064*/ 	.word	0x00000380


	//   ....[1]....
        /*0068*/ 	.word	0x000003f0


	//----- nvinfo : EIATTR_REQNTID
	.align		4
.L_21:
        /*006c*/ 	.byte	0x04, 0x10
        /*006e*/ 	.short	(.L_23 - .L_22)
.L_22:
        /*0070*/ 	.word	0x00000080
        /*0074*/ 	.word	0x00000001
        /*0078*/ 	.word	0x00000001


	//----- nvinfo : EIATTR_CBANK_PARAM_SIZE
	.align		4
.L_23:
        /*007c*/ 	.byte	0x03, 0x19
        /*007e*/ 	.short	0x0020


	//----- nvinfo : EIATTR_PARAM_CBANK
	.align		4
        /*0080*/ 	.byte	0x04, 0x0a
        /*0082*/ 	.short	(.L_25 - .L_24)
	.align		4
.L_24:
        /*0084*/ 	.word	index@(.nv.constant0.triton_poi_fused_clone_2)
        /*0088*/ 	.short	0x0210
        /*008a*/ 	.short	0x0020


	//----- nvinfo : EIATTR_SW_WAR
	.align		4
.L_25:
        /*008c*/ 	.byte	0x04, 0x36
        /*008e*/ 	.short	(.L_27 - .L_26)
.L_26:
        /*0090*/ 	.word	0x00000008
.L_27:


//--------------------- .nv.callgraph             --------------------------
	.section	.nv.callgraph,"",@"SHT_CUDA_CALLGRAPH"
	.align	4
	.sectionentsize	8
	.align		4
        /*0000*/ 	.word	0x00000000
	.align		4
        /*0004*/ 	.word	0xffffffff
	.align		4
        /*0008*/ 	.word	0x00000000
	.align		4
        /*000c*/ 	.word	0xfffffffe
	.align		4
        /*0010*/ 	.word	0x00000000
	.align		4
        /*0014*/ 	.word	0xfffffffd
	.align		4
        /*0018*/ 	.word	0x00000000
	.align		4
        /*001c*/ 	.word	0xfffffffc


//--------------------- .text.triton_poi_fused_clone_2 --------------------------
	.section	.text.triton_poi_fused_clone_2,"ax",@progbits
	.sectionflags	@"SHF_BARRIERS=1"
	.align	128
        .global         triton_poi_fused_clone_2
        .type           triton_poi_fused_clone_2,@function
        .size           triton_poi_fused_clone_2,(.L_x_1 - triton_poi_fused_clone_2)
        .other          triton_poi_fused_clone_2,@"STO_CUDA_ENTRY STV_DEFAULT"
triton_poi_fused_clone_2:
.text.triton_poi_fused_clone_2:
[----:B------:R-:W0:Y:S02]  /*0000*/  LDC R1, c[0x0][0x28] ;  /* 0x00000a00ff017b82 */ /* 0x000e240000000800 */
[----:B------:R-:W1:Y:S01]  /*0010*/  S2R R0, SR_TID.X ;  /* 0x0000000000007919 */ /* 0x000e620000002100 */
[----:B------:R-:W2:Y:S01]  /*0020*/  S2UR UR4, SR_CTAID.Y ;  /* 0x00000000000479c3 */ /* 0x000ea20000002600 */
[----:B------:R-:W-:-:S07]  /*0030*/  ULDC.64 UR8, c[0x0][0x208] ;  /* 0x0000820000087ab9 */ /* 0x000fce0000000a00 */
[----:B------:R-:W3:Y:S08]  /*0040*/  S2UR UR5, SR_CTAID.X ;  /* 0x00000000000579c3 */ /* 0x000ef00000002500 */
[----:B------:R-:W4:Y:S01]  /*0050*/  LDC.64 R4, c[0x0][0x210] ;  /* 0x00008400ff047b82 */ /* 0x000f220000000a00 */
[----:B--2---:R-:W-:Y:S01]  /*0060*/  USHF.L.U32 UR4, UR4, 0x4, URZ ;  /* 0x0000000404047899 */ /* 0x004fe2000800063f */
[----:B-1----:R-:W-:Y:S01]  /*0070*/  IMAD.SHL.U32 R2, R0, 0x2, RZ ;  /* 0x0000000200027824 */ /* 0x002fe200078e00ff */
[----:B------:R-:W-:Y:S01]  /*0080*/  SHF.R.U32.HI R11, RZ, 0x3, R0 ;  /* 0x00000003ff0b7819 */ /* 0x000fe20000011600 */
[----:B---3--:R-:W-:-:S03]  /*0090*/  USHF.L.U32 UR5, UR5, 0x4, URZ ;  /* 0x0000000405057899 */ /* 0x008fc6000800063f */
[----:B------:R-:W-:Y:S02]  /*00a0*/  LOP3.LUT R10, R2, 0xe, RZ, 0xc0, !PT ;  /* 0x0000000e020a7812 */ /* 0x000fe400078ec0ff */
[----:B------:R-:W1:Y:S01]  /*00b0*/  LDC.64 R2, c[0x0][0x218] ;  /* 0x00008600ff027b82 */ /* 0x000e620000000a00 */
[----:B------:R-:W-:Y:S02]  /*00c0*/  SGXT.U32 R11, R11, 0x4 ;  /* 0x000000040b0b781a */ /* 0x000fe40000000000 */
[----:B------:R-:W-:-:S04]  /*00d0*/  LOP3.LUT R6, R10, UR4, RZ, 0xfc, !PT ;  /* 0x000000040a067c12 */ /* 0x000fc8000f8efcff */
[----:B------:R-:W-:Y:S02]  /*00e0*/  SHF.R.S32.HI R7, RZ, 0x1f, R6 ;  /* 0x0000001fff077819 */ /* 0x000fe40000011406 */
[----:B------:R-:W-:Y:S02]  /*00f0*/  ISETP.GE.AND P1, PT, R6, 0x10, PT ;  /* 0x000000100600780c */ /* 0x000fe40003f26270 */
[----:B------:R-:W-:Y:S02]  /*0100*/  LEA.HI R8, R7, R6, RZ, 0x2 ;  /* 0x0000000607087211 */ /* 0x000fe400078f10ff */
[----:B------:R-:W-:Y:S02]  /*0110*/  LOP3.LUT R7, R11, UR5, RZ, 0xfc, !PT ;  /* 0x000000050b077c12 */ /* 0x000fe4000f8efcff */
[----:B------:R-:W-:Y:S02]  /*0120*/  LOP3.LUT R9, R8, 0xfffffffc, RZ, 0xc0, !PT ;  /* 0xfffffffc08097812 */ /* 0x000fe400078ec0ff */
[----:B------:R-:W-:-:S02]  /*0130*/  ISETP.GE.AND P0, PT, R7, 0x10, PT ;  /* 0x000000100700780c */ /* 0x000fc40003f06270 */
[C---:B------:R-:W-:Y:S02]  /*0140*/  IADD3 R9, R6.reuse, 0x8, -R9 ;  /* 0x0000000806097810 */ /* 0x040fe40007ffe809 */
[----:B------:R-:W-:Y:S02]  /*0150*/  SHF.R.S32.HI R8, RZ, 0x2, R8 ;  /* 0x00000002ff087819 */ /* 0x000fe40000011408 */
[----:B------:R-:W-:Y:S01]  /*0160*/  ISETP.LT.AND P0, PT, R6, 0x10, !P0 ;  /* 0x000000100600780c */ /* 0x000fe20004701270 */
[----:B------:R-:W-:-:S04]  /*0170*/  IMAD R13, R7, 0xc, R9 ;  /* 0x0000000c070d7824 */ /* 0x000fc800078e0209 */
[----:B------:R-:W-:Y:S02]  /*0180*/  IMAD R7, R8, 0xc0, R13 ;  /* 0x000000c008077824 */ /* 0x000fe400078e020d */
[----:B-1----:R-:W-:Y:S01]  /*0190*/  IMAD.WIDE.U32 R8, R9, 0x4, R2 ;  /* 0x0000000409087825 */ /* 0x002fe200078e0002 */
[----:B------:R-:W-:-:S03]  /*01a0*/  CS2R R2, SRZ ;  /* 0x0000000000027805 */ /* 0x000fc6000001ff00 */
[----:B----4-:R-:W-:Y:S01]  /*01b0*/  IMAD.WIDE R6, R7, 0x4, R4 ;  /* 0x0000000407067825 */ /* 0x010fe200078e0204 */
[----:B------:R-:W-:-:S04]  /*01c0*/  CS2R R4, SRZ ;  /* 0x0000000000047805 */ /* 0x000fc8000001ff00 */
[----:B------:R1:W2:Y:S04]  /*01d0*/  @P0 LDG.E.64 R2, desc[UR8][R6.64] ;  /* 0x0000000806020981 */ /* 0x0002a8000c1e1b00 */
[----:B------:R3:W2:Y:S01]  /*01e0*/  @!P1 LDG.E.EL.64 R4, desc[UR8][R8.64] ;  /* 0x0000000808049981 */ /* 0x0006a2000c2e1b00 */
[----:B------:R-:W4:Y:S01]  /*01f0*/  S2UR UR7, SR_CgaCtaId ;  /* 0x00000000000779c3 */ /* 0x000f220000008800 */
[----:B------:R-:W-:Y:S01]  /*0200*/  IMAD.SHL.U32 R12, R0, 0x20, RZ ;  /* 0x00000020000c7824 */ /* 0x000fe200078e00ff */
[----:B------:R-:W-:-:S04]  /*0210*/  UMOV UR6, 0x400 ;  /* 0x0000040000067882 */ /* 0x000fc80000000000 */
[----:B------:R-:W-:Y:S02]  /*0220*/  LOP3.LUT R14, R12, 0xe0, RZ, 0xc0, !PT ;  /* 0x000000e00c0e7812 */ /* 0x000fe400078ec0ff */
[----:B------:R-:W-:Y:S02]  /*0230*/  LOP3.LUT R13, R10, UR5, RZ, 0xfc, !PT ;  /* 0x000000050a0d7c12 */ /* 0x000fe4000f8efcff */
[C---:B------:R-:W-:Y:S02]  /*0240*/  LOP3.LUT R15, R14.reuse, 0x10, RZ, 0xfc, !PT ;  /* 0x000000100e0f7812 */ /* 0x040fe400078efcff */
[----:B------:R-:W-:Y:S02]  /*0250*/  LOP3.LUT R10, R11, UR4, RZ, 0xfc, !PT ;  /* 0x000000040b0a7c12 */ /* 0x000fe4000f8efcff */
[----:B------:R-:W-:Y:S01]  /*0260*/  LOP3.LUT R11, R14, R11, RZ, 0xfc, !PT ;  /* 0x0000000b0e0b7212 */ /* 0x000fe200078efcff */
[----:B----4-:R-:W-:-:S06]  /*0270*/  UPRMT UR6, UR7, 0x654, UR6 ;  /* 0x0000065407067896 */ /* 0x010fcc0008000006 */
[----:B------:R-:W-:Y:S02]  /*0280*/  LEA.HI R14, R14, UR6, RZ, 0x1e ;  /* 0x000000060e0e7c11 */ /* 0x000fe4000f8ff0ff */
[----:B-1----:R-:W-:-:S03]  /*0290*/  LEA.HI R6, R15, UR6, RZ, 0x1e ;  /* 0x000000060f067c11 */ /* 0x002fc6000f8ff0ff */
[C---:B------:R-:W-:Y:S02]  /*02a0*/  IMAD R7, R11.reuse, 0x4, R14 ;  /* 0x000000040b077824 */ /* 0x040fe400078e020e */
[----:B------:R-:W-:Y:S01]  /*02b0*/  IMAD R6, R11, 0x4, R6 ;  /* 0x000000040b067824 */ /* 0x000fe200078e0206 */
[----:B------:R-:W-:Y:S02]  /*02c0*/  VIMNMX R12, R10, R13, !PT ;  /* 0x0000000d0a0c7248 */ /* 0x000fe40007fe0100 */
[----:B---3--:R-:W-:Y:S02]  /*02d0*/  SHF.R.U32.HI R8, RZ, 0x1, R0 ;  /* 0x00000001ff087819 */ /* 0x008fe40000011600 */
[----:B------:R-:W-:Y:S01]  /*02e0*/  ISETP.GE.AND P0, PT, R12, 0x10, PT ;  /* 0x000000100c00780c */ /* 0x000fe20003f06270 */
[----:B------:R-:W-:Y:S01]  /*02f0*/  IMAD.SHL.U32 R0, R0, 0x8, RZ ;  /* 0x0000000800007824 */ /* 0x000fe200078e00ff */
[----:B------:R-:W-:-:S04]  /*0300*/  LOP3.LUT R8, R8, 0x3c, RZ, 0xc0, !PT ;  /* 0x0000003c08087812 */ /* 0x000fc800078ec0ff */
[----:B------:R-:W-:-:S04]  /*0310*/  LOP3.LUT R9, R0, 0x3f8, RZ, 0xc0, !PT ;  /* 0x000003f800097812 */ /* 0x000fc800078ec0ff */
[----:B------:R-:W-:Y:S01]  /*0320*/  IADD3 R8, R9, UR6, R8 ;  /* 0x0000000609087c10 */ /* 0x000fe2000fffe008 */
[----:B--2---:R-:W-:Y:S01]  /*0330*/  FADD R2, R4, R2 ;  /* 0x0000000204027221 */ /* 0x004fe20000000000 */
[----:B------:R-:W-:-:S04]  /*0340*/  FADD R3, R5, R3 ;  /* 0x0000000305037221 */ /* 0x000fc80000000000 */
[----:B------:R1:W-:Y:S04]  /*0350*/  STS [R7], R2 ;  /* 0x0000000207007388 */ /* 0x0003e80000000800 */
[----:B------:R1:W-:Y:S01]  /*0360*/  STS [R6+0x40], R3 ;  /* 0x0000400306007388 */ /* 0x0003e20000000800 */
[----:B------:R-:W-:Y:S06]  /*0370*/  BAR.SYNC.DEFER_BLOCKING 0x0 ;  /* 0x0000000000007b1d */ /* 0x000fec0000010000 */
[----:B-1----:R-:W-:Y:S05]  /*0380*/  @P0 EXIT ;  /* 0x000000000000094d */ /* 0x002fea0003800000 */
[----:B------:R-:W-:Y:S01]  /*0390*/  LDS R4, [R8] ;  /* 0x0000000008047984 */ /* 0x000fe20000000800 */
[----:B------:R-:W0:Y:S01]  /*03a0*/  LDC.64 R2, c[0x0][0x220] ;  /* 0x00008800ff027b82 */ /* 0x000e220000000a00 */
[----:B------:R-:W-:Y:S02]  /*03b0*/  IMAD R13, R10, 0x10, R13 ;  /* 0x000000100a0d7824 */ /* 0x000fe400078e020d */
[----:B------:R-:W1:Y:S02]  /*03c0*/  LDS R5, [R8+0x4] ;  /* 0x0000040008057984 */ /* 0x000e640000000800 */
[----:B0-----:R-:W-:-:S05]  /*03d0*/  IMAD.WIDE R2, R13, 0x4, R2 ;  /* 0x000000040d027825 */ /* 0x001fca00078e0202 */
[----:B-1----:R-:W-:Y:S01]  /*03e0*/  STG.E.64 desc[UR8][R2.64], R4 ;  /* 0x0000000402007986 */ /* 0x002fe2000c101b08 */
[----:B------:R-:W-:Y:S05]  /*03f0*/  EXIT ;  /* 0x000000000000794d */ /* 0x000fea0003800000 */
.L_x_0:
[----:B------:R-:W-:-:S00]  /*0400*/  BRA `(.L_x_0) ;  /* 0xfffffffc00fc7947 */ /* 0x000fc0000383ffff */
[----:B------:R-:W-:-:S00]  /*0410*/  NOP ;  /* 0x0000000000007918 */ /* 0x000fc00000000000 */
        /* <DEDUP_REMOVED lines=14> */
.L_x_1:


//--------------------- .nv.shared.triton_poi_fused_clone_2 --------------------------
	.section	.nv.shared.triton_poi_fused_clone_2,"aw",@nobits
	.sectionflags	@""
	.align	16
	.zero		1024


//--------------------- .nv.constant0.triton_poi_fused_clone_2 --------------------------
	.section	.nv.constant0.triton_poi_fused_clone_2,"a",@progbits
	.sectionflags	@""
	.align	4
.nv.constant0.triton_poi_fused_clone_2:
	.zero		560
